//
// Generated by NVIDIA NVVM Compiler
//
// Compiler Build ID: CL-36424714
// Cuda compilation tools, release 13.0, V13.0.88
// Based on NVVM 20.0.0
//

.version 9.0
.target sm_100
.address_size 64

	// .globl	_Z14vectorHadamardPKfS0_Pff

.visible .entry _Z14vectorHadamardPKfS0_Pff(
	.param .u64 .ptr .align 1 _Z14vectorHadamardPKfS0_Pff_param_0,
	.param .u64 .ptr .align 1 _Z14vectorHadamardPKfS0_Pff_param_1,
	.param .u64 .ptr .align 1 _Z14vectorHadamardPKfS0_Pff_param_2,
	.param .f32 _Z14vectorHadamardPKfS0_Pff_param_3
)
{
	.reg .pred 	%p<2>;
	.reg .b32 	%r<5>;
	.reg .b32 	%f<6>;
	.reg .b64 	%rd<11>;

	ld.param.u64 	%rd1, [_Z14vectorHadamardPKfS0_Pff_param_0];
	ld.param.u64 	%rd2, [_Z14vectorHadamardPKfS0_Pff_param_1];
	ld.param.u64 	%rd3, [_Z14vectorHadamardPKfS0_Pff_param_2];
	ld.param.f32 	%f1, [_Z14vectorHadamardPKfS0_Pff_param_3];
	mov.u32 	%r2, %ntid.x;
	mov.u32 	%r3, %ctaid.x;
	mov.u32 	%r4, %tid.x;
	mad.lo.s32 	%r1, %r2, %r3, %r4;
	cvt.rn.f32.s32 	%f2, %r1;
	setp.leu.f32 	%p1, %f1, %f2;
	@%p1 bra 	$L__BB0_2;
	cvta.to.global.u64 	%rd4, %rd1;
	cvta.to.global.u64 	%rd5, %rd2;
	cvta.to.global.u64 	%rd6, %rd3;
	mul.wide.s32 	%rd7, %r1, 4;
	add.s64 	%rd8, %rd4, %rd7;
	ld.global.f32 	%f3, [%rd8];
	add.s64 	%rd9, %rd5, %rd7;
	ld.global.f32 	%f4, [%rd9];
	mul.f32 	%f5, %f3, %f4;
	add.s64 	%rd10, %rd6, %rd7;
	st.global.f32 	[%rd10], %f5;
$L__BB0_2:
	ret;

}


// ===== COMPILED SASS (sm_100) =====

	.target	sm_100

	.elftype	@"ET_EXEC"


//--------------------- .note.nv.tkinfo           --------------------------
	.section	.note.nv.tkinfo,"",@"SHT_NOTE"
	.sectionflags	@"SHF_NOTE_NV_TKINFO"
	.tkinfo
        /*0018*/ 	.word	0x00000002
        /*0030*/ 	.string	""
        /*0030*/ 	.string	"ptxas"
        /*0030*/ 	.string	"Cuda compilation tools, release 13.0, V13.0.88"
        /*0030*/ 	.string	"Build cuda_13.0.r13.0/compiler.36424714_0"
        /*0030*/ 	.string	"-arch sm_100 -m 64 "



//--------------------- .note.nv.cuinfo           --------------------------
	.section	.note.nv.cuinfo,"",@"SHT_NOTE"
	.sectionflags	@"SHF_NOTE_NV_CUINFO"
        /*0018*/ 	.short	0x0002
        /*001a*/ 	.short	0x0064
        /*001c*/ 	.short	0x0082
	.zero		2


//--------------------- .nv.info                  --------------------------
	.section	.nv.info,"",@"SHT_CUDA_INFO"
	.align	4


	//----- nvinfo : EIATTR_REGCOUNT
	.align		4
        /*0000*/ 	.byte	0x04, 0x2f
        /*0002*/ 	.short	(.L_1 - .L_0)
	.align		4
.L_0:
        /*0004*/ 	.word	index@(_Z14vectorHadamardPKfS0_Pff)
        /*0008*/ 	.word	0x0000000c


	//----- nvinfo : EIATTR_FRAME_SIZE
	.align		4
.L_1:
        /*000c*/ 	.byte	0x04, 0x11
        /*000e*/ 	.short	(.L_3 - .L_2)
	.align		4
.L_2:
        /*0010*/ 	.word	index@(_Z14vectorHadamardPKfS0_Pff)
        /*0014*/ 	.word	0x00000000


	//----- nvinfo : EIATTR_MIN_STACK_SIZE
	.align		4
.L_3:
        /*0018*/ 	.byte	0x04, 0x12
        /*001a*/ 	.short	(.L_5 - .L_4)
	.align		4
.L_4:
        /*001c*/ 	.word	index@(_Z14vectorHadamardPKfS0_Pff)
        /*0020*/ 	.word	0x00000000
.L_5:


//--------------------- .nv.compat                --------------------------
	.section	.nv.compat,"",@"SHT_CUDA_COMPAT_INFO"
	.align	4
        /*0000*/ 	.byte	0x02, 0x09, 0x00, 0x00, 0x02, 0x02, 0x01, 0x00, 0x02, 0x05, 0x05, 0x00, 0x03, 0x07, 0x01, 0x01
        /*0010*/ 	.byte	0x02, 0x03, 0x00, 0x00, 0x02, 0x06, 0x01, 0x00, 0x04, 0x0b, 0x08, 0x00, 0x09, 0x00, 0x00, 0x00
        /*0020*/ 	.byte	0x00, 0x00, 0x00, 0x00


//--------------------- .nv.info._Z14vectorHadamardPKfS0_Pff --------------------------
	.section	.nv.info._Z14vectorHadamardPKfS0_Pff,"",@"SHT_CUDA_INFO"
	.sectionflags	@""
	.align	4


	//----- nvinfo : EIATTR_CUDA_API_VERSION
	.align		4
        /*0000*/ 	.byte	0x04, 0x37
        /*0002*/ 	.short	(.L_7 - .L_6)
.L_6:
        /*0004*/ 	.word	0x00000082


	//----- nvinfo : EIATTR_KPARAM_INFO
	.align		4
.L_7:
        /*0008*/ 	.byte	0x04, 0x17
        /*000a*/ 	.short	(.L_9 - .L_8)
.L_8:
        /*000c*/ 	.word	0x00000000
        /*0010*/ 	.short	0x0003
        /*0012*/ 	.short	0x0018
        /*0014*/ 	.byte	0x00, 0xf0, 0x11, 0x00


	//----- nvinfo : EIATTR_KPARAM_INFO
	.align		4
.L_9:
        /*0018*/ 	.byte	0x04, 0x17
        /*001a*/ 	.short	(.L_11 - .L_10)
.L_10:
        /*001c*/ 	.word	0x00000000
        /*0020*/ 	.short	0x0002
        /*0022*/ 	.short	0x0010
        /*0024*/ 	.byte	0x00, 0xf5, 0x21, 0x00


	//----- nvinfo : EIATTR_KPARAM_INFO
	.align		4
.L_11:
        /*0028*/ 	.byte	0x04, 0x17
        /*002a*/ 	.short	(.L_13 - .L_12)
.L_12:
        /*002c*/ 	.word	0x00000000
        /*0030*/ 	.short	0x0001
        /*0032*/ 	.short	0x0008
        /*0034*/ 	.byte	0x00, 0xf5, 0x21, 0x00


	//----- nvinfo : EIATTR_KPARAM_INFO
	.align		4
.L_13:
        /*0038*/ 	.byte	0x04, 0x17
        /*003a*/ 	.short	(.L_15 - .L_14)
.L_14:
        /*003c*/ 	.word	0x00000000
        /*0040*/ 	.short	0x0000
        /*0042*/ 	.short	0x0000
        /*0044*/ 	.byte	0x00, 0xf5, 0x21, 0x00


	//----- nvinfo : EIATTR_SPARSE_MMA_MASK
	.align		4
.L_15:
        /*0048*/ 	.byte	0x03, 0x50
        /*004a*/ 	.short	0x0000


	//----- nvinfo : EIATTR_MAXREG_COUNT
	.align		4
        /*004c*/ 	.byte	0x03, 0x1b
        /*004e*/ 	.short	0x00ff


	//----- nvinfo : EIATTR_MERCURY_ISA_VERSION
	.align		4
        /*0050*/ 	.byte	0x03, 0x5f
        /*0052*/ 	.short	0x0101


	//----- nvinfo : EIATTR_VRC_CTA_INIT_COUNT
	.align		4
        /*0054*/ 	.byte	0x02, 0x4a
	.zero		1
	.zero		1


	//----- nvinfo : EIATTR_EXIT_INSTR_OFFSETS
	.align		4
        /*0058*/ 	.byte	0x04, 0x1c
        /*005a*/ 	.short	(.L_17 - .L_16)


	//   ....[0]....
.L_16:
        /*005c*/ 	.word	0x00000080


	//   ....[1]....
        /*0060*/ 	.word	0x00000140


	//----- nvinfo : EIATTR_CBANK_PARAM_SIZE
	.align		4
.L_17:
        /*0064*/ 	.byte	0x03, 0x19
        /*0066*/ 	.short	0x001c


	//----- nvinfo : EIATTR_PARAM_CBANK
	.align		4
        /*0068*/ 	.byte	0x04, 0x0a
        /*006a*/ 	.short	(.L_19 - .L_18)
	.align		4
.L_18:
        /*006c*/ 	.word	index@(.nv.constant0._Z14vectorHadamardPKfS0_Pff)
        /*0070*/ 	.short	0x0380
        /*0072*/ 	.short	0x001c


	//----- nvinfo : EIATTR_SW_WAR
	.align		4
.L_19:
        /*0074*/ 	.byte	0x04, 0x36
        /*0076*/ 	.short	(.L_21 - .L_20)
.L_20:
        /*0078*/ 	.word	0x00000008
.L_21:


//--------------------- .nv.callgraph             --------------------------
	.section	.nv.callgraph,"",@"SHT_CUDA_CALLGRAPH"
	.align	4
	.sectionentsize	8
	.align		4
        /*0000*/ 	.word	0x00000000
	.align		4
        /*0004*/ 	.word	0xffffffff
	.align		4
        /*0008*/ 	.word	0x00000000
	.align		4
        /*000c*/ 	.word	0xfffffffe
	.align		4
        /*0010*/ 	.word	0x00000000
	.align		4
        /*0014*/ 	.word	0xfffffffd
	.align		4
        /*0018*/ 	.word	0x00000000
	.align		4
        /*001c*/ 	.word	0xfffffffc


//--------------------- .text._Z14vectorHadamardPKfS0_Pff --------------------------
	.section	.text._Z14vectorHadamardPKfS0_Pff,"ax",@progbits
	.align	128
        .global         _Z14vectorHadamardPKfS0_Pff
        .type           _Z14vectorHadamardPKfS0_Pff,@function
        .size           _Z14vectorHadamardPKfS0_Pff,(.L_x_1 - _Z14vectorHadamardPKfS0_Pff)
        .other          _Z14vectorHadamardPKfS0_Pff,@"STO_CUDA_ENTRY STV_DEFAULT"
_Z14vectorHadamardPKfS0_Pff:
.text._Z14vectorHadamardPKfS0_Pff:
[----:B------:R-:W-:Y:S01]  /*0000*/  LDC R1, c[0x0][0x37c] ;  /* 0x0000df00ff017b82 */ /* 0x000fe20000000800 */
[----:B------:R-:W0:Y:S01]  /*0010*/  S2R R9, SR_CTAID.X ;  /* 0x0000000000097919 */ /* 0x000e220000002500 */
[----:B------:R-:W0:Y:S01]  /*0020*/  LDCU UR4, c[0x0][0x360] ;  /* 0x00006c00ff0477ac */ /* 0x000e220008000800 */
[----:B------:R-:W0:Y:S01]  /*0030*/  S2R R0, SR_TID.X ;  /* 0x0000000000007919 */ /* 0x000e220000002100 */
[----:B------:R-:W1:Y:S01]  /*0040*/  LDCU UR5, c[0x0][0x398] ;  /* 0x00007300ff0577ac */ /* 0x000e620008000800 */
[----:B0-----:R-:W-:-:S05]  /*0050*/  IMAD R9, R9, UR4, R0 ;  /* 0x0000000409097c24 */ /* 0x001fca000f8e0200 */
[----:B------:R-:W-:-:S04]  /*0060*/  I2FP.F32.S32 R0, R9 ;  /* 0x0000000900007245 */ /* 0x000fc80000201400 */
[----:B-1----:R-:W-:-:S13]  /*0070*/  FSETP.GEU.AND P0, PT, R0, UR5, PT ;  /* 0x0000000500007c0b */ /* 0x002fda000bf0e000 */
[----:B------:R-:W-:Y:S05]  /*0080*/  @P0 EXIT ;  /* 0x000000000000094d */ /* 0x000fea0003800000 */
[----:B------:R-:W0:Y:S01]  /*0090*/  LDC.64 R2, c[0x0][0x380] ;  /* 0x0000e000ff027b82 */ /* 0x000e220000000a00 */
[----:B------:R-:W1:Y:S07]  /*00a0*/  LDCU.64 UR4, c[0x0][0x358] ;  /* 0x00006b00ff0477ac */ /* 0x000e6e0008000a00 */
[----:B------:R-:W2:Y:S08]  /*00b0*/  LDC.64 R4, c[0x0][0x388] ;  /* 0x0000e200ff047b82 */ /* 0x000eb00000000a00 */
[----:B------:R-:W3:Y:S01]  /*00c0*/  LDC.64 R6, c[0x0][0x390] ;  /* 0x0000e400ff067b82 */ /* 0x000ee20000000a00 */
[----:B0-----:R-:W-:-:S06]  /*00d0*/  IMAD.WIDE R2, R9, 0x4, R2 ;  /* 0x0000000409027825 */ /* 0x001fcc00078e0202 */
[----:B-1----:R-:W4:Y:S01]  /*00e0*/  LDG.E R2, desc[UR4][R2.64] ;  /* 0x0000000402027981 */ /* 0x002f22000c1e1900 */
[----:B--2---:R-:W-:-:S06]  /*00f0*/  IMAD.WIDE R4, R9, 0x4, R4 ;  /* 0x0000000409047825 */ /* 0x004fcc00078e0204 */
[----:B------:R-:W4:Y:S01]  /*0100*/  LDG.E R5, desc[UR4][R4.64] ;  /* 0x0000000404057981 */ /* 0x000f22000c1e1900 */
[----:B---3--:R-:W-:-:S04]  /*0110*/  IMAD.WIDE R6, R9, 0x4, R6 ;  /* 0x0000000409067825 */ /* 0x008fc800078e0206 */
[----:B----4-:R-:W-:-:S05]  /*0120*/  FMUL R9, R2, R5 ;  /* 0x0000000502097220 */ /* 0x010fca0000400000 */
[----:B------:R-:W-:Y:S01]  /*0130*/  STG.E desc[UR4][R6.64], R9 ;  /* 0x0000000906007986 */ /* 0x000fe2000c101904 */
[----:B------:R-:W-:Y:S05]  /*0140*/  EXIT ;  /* 0x000000000000794d */ /* 0x000fea0003800000 */
.L_x_0:
[----:B------:R-:W-:-:S00]  /*0150*/  BRA `(.L_x_0) ;  /* 0xfffffffc00fc7947 */ /* 0x000fc0000383ffff */
[----:B------:R-:W-:-:S00]  /*0160*/  NOP ;  /* 0x0000000000007918 */ /* 0x000fc00000000000 */
        /* <DEDUP_REMOVED lines=9> */
.L_x_1:


//--------------------- .nv.shared.reserved.0     --------------------------
	.section	.nv.shared.reserved.0,"aw",@nobits
	.weak		__nv_reservedSMEM_offset_0_alias
	.size		__nv_reservedSMEM_offset_0_alias, 0, 64
	.other		__nv_reservedSMEM_offset_0_alias,@"STO_CUDA_RESERVED_SHARED STV_DEFAULT"
__nv_reservedSMEM_offset_0_alias:
	.zero		0
	.zero		64


//--------------------- .nv.constant0._Z14vectorHadamardPKfS0_Pff --------------------------
	.section	.nv.constant0._Z14vectorHadamardPKfS0_Pff,"a",@progbits
	.sectionflags	@""
	.align	4
.nv.constant0._Z14vectorHadamardPKfS0_Pff:
	.zero		924


//--------------------- SYMBOLS --------------------------

	.type		.nv.reservedSmem.offset0,@object
	.size		.nv.reservedSmem.offset0,0x4
